//
// Generated by NVIDIA NVVM Compiler
//
// Compiler Build ID: CL-36424714
// Cuda compilation tools, release 13.0, V13.0.88
// Based on NVVM 20.0.0
//

.version 9.0
.target sm_100
.address_size 64

	// .globl	modify_sector_cuda_kernel

.visible .entry modify_sector_cuda_kernel(
	.param .u64 .ptr .align 1 modify_sector_cuda_kernel_param_0,
	.param .u64 .ptr .align 1 modify_sector_cuda_kernel_param_1,
	.param .u32 modify_sector_cuda_kernel_param_2,
	.param .u32 modify_sector_cuda_kernel_param_3
)
{
	.reg .pred 	%p<25>;
	.reg .b32 	%r<103>;
	.reg .b64 	%rd<46>;

	ld.param.u64 	%rd14, [modify_sector_cuda_kernel_param_0];
	ld.param.u64 	%rd13, [modify_sector_cuda_kernel_param_1];
	ld.param.u32 	%r35, [modify_sector_cuda_kernel_param_2];
	ld.param.u32 	%r34, [modify_sector_cuda_kernel_param_3];
	cvta.to.global.u64 	%rd1, %rd14;
	mul.lo.s32 	%r36, %r34, %r35;
	shr.u32 	%r37, %r36, 2;
	cvt.u64.u32 	%rd2, %r37;
	mov.u32 	%r38, %tid.x;
	mov.u32 	%r39, %ntid.x;
	mov.u32 	%r40, %ctaid.x;
	mov.u32 	%r41, %tid.y;
	mov.u32 	%r42, %ntid.y;
	mov.u32 	%r43, %ctaid.y;
	mad.lo.s32 	%r44, %r42, %r43, %r41;
	mov.u32 	%r45, %nctaid.x;
	mad.lo.s32 	%r46, %r44, %r45, %r40;
	mad.lo.s32 	%r1, %r46, %r39, %r38;
	setp.ge.u32 	%p1, %r1, %r35;
	@%p1 bra 	$L__BB0_42;
	cvta.to.global.u64 	%rd15, %rd13;
	shr.u32 	%r2, %r34, 2;
	mul.lo.s32 	%r47, %r2, %r1;
	cvt.u64.u32 	%rd3, %r47;
	mul.wide.u32 	%rd16, %r1, 4;
	add.s64 	%rd17, %rd15, %rd16;
	ld.global.nc.u32 	%r48, [%rd17];
	shl.b32 	%r49, %r48, 2;
	and.b32  	%r50, %r49, 1010580540;
	xor.b32  	%r3, %r50, -1398800383;
	shr.u32 	%r51, %r48, 3;
	and.b32  	%r52, %r51, 505290270;
	xor.b32  	%r4, %r52, 11313153;
	setp.lt.u32 	%p2, %r34, 4;
	@%p2 bra 	$L__BB0_42;
	add.s32 	%r55, %r2, -1;
	and.b32  	%r5, %r2, 7;
	setp.lt.u32 	%p3, %r55, 7;
	mov.b32 	%r98, -1398792169;
	mov.b32 	%r99, 0;
	@%p3 bra 	$L__BB0_21;
	and.b32  	%r99, %r2, 1073741816;
	and.b32  	%r58, %r2, 1073741816;
	neg.s32 	%r95, %r58;
	add.s64 	%rd45, %rd3, 3;
	shl.b64 	%rd18, %rd3, 2;
	add.s64 	%rd19, %rd18, %rd1;
	add.s64 	%rd44, %rd19, 16;
	mov.b32 	%r98, -1398792169;
$L__BB0_4:
	.pragma "nounroll";
	mad.lo.s32 	%r10, %r98, %r3, %r4;
	add.s64 	%rd20, %rd45, -3;
	setp.ge.u64 	%p4, %rd20, %rd2;
	@%p4 bra 	$L__BB0_6;
	ld.global.u32 	%r59, [%rd44+-16];
	xor.b32  	%r60, %r59, %r10;
	st.global.u32 	[%rd44+-16], %r60;
$L__BB0_6:
	mad.lo.s32 	%r11, %r10, %r3, %r4;
	add.s64 	%rd21, %rd45, -2;
	setp.ge.u64 	%p5, %rd21, %rd2;
	@%p5 bra 	$L__BB0_8;
	ld.global.u32 	%r61, [%rd44+-12];
	xor.b32  	%r62, %r61, %r11;
	st.global.u32 	[%rd44+-12], %r62;
$L__BB0_8:
	mad.lo.s32 	%r12, %r11, %r3, %r4;
	add.s64 	%rd22, %rd45, -1;
	setp.ge.u64 	%p6, %rd22, %rd2;
	@%p6 bra 	$L__BB0_10;
	ld.global.u32 	%r63, [%rd44+-8];
	xor.b32  	%r64, %r63, %r12;
	st.global.u32 	[%rd44+-8], %r64;
$L__BB0_10:
	mad.lo.s32 	%r13, %r12, %r3, %r4;
	setp.ge.u64 	%p7, %rd45, %rd2;
	@%p7 bra 	$L__BB0_12;
	ld.global.u32 	%r65, [%rd44+-4];
	xor.b32  	%r66, %r65, %r13;
	st.global.u32 	[%rd44+-4], %r66;
$L__BB0_12:
	mad.lo.s32 	%r14, %r13, %r3, %r4;
	add.s64 	%rd23, %rd45, 1;
	setp.ge.u64 	%p8, %rd23, %rd2;
	@%p8 bra 	$L__BB0_14;
	ld.global.u32 	%r67, [%rd44];
	xor.b32  	%r68, %r67, %r14;
	st.global.u32 	[%rd44], %r68;
$L__BB0_14:
	mad.lo.s32 	%r15, %r14, %r3, %r4;
	add.s64 	%rd24, %rd45, 2;
	setp.ge.u64 	%p9, %rd24, %rd2;
	@%p9 bra 	$L__BB0_16;
	ld.global.u32 	%r69, [%rd44+4];
	xor.b32  	%r70, %r69, %r15;
	st.global.u32 	[%rd44+4], %r70;
$L__BB0_16:
	mad.lo.s32 	%r16, %r15, %r3, %r4;
	add.s64 	%rd25, %rd45, 3;
	setp.ge.u64 	%p10, %rd25, %rd2;
	@%p10 bra 	$L__BB0_18;
	ld.global.u32 	%r71, [%rd44+8];
	xor.b32  	%r72, %r71, %r16;
	st.global.u32 	[%rd44+8], %r72;
$L__BB0_18:
	mad.lo.s32 	%r98, %r16, %r3, %r4;
	add.s64 	%rd26, %rd45, 4;
	setp.ge.u64 	%p11, %rd26, %rd2;
	@%p11 bra 	$L__BB0_20;
	ld.global.u32 	%r73, [%rd44+12];
	xor.b32  	%r74, %r73, %r98;
	st.global.u32 	[%rd44+12], %r74;
$L__BB0_20:
	add.s32 	%r95, %r95, 8;
	add.s64 	%rd45, %rd45, 8;
	add.s64 	%rd44, %rd44, 32;
	setp.ne.s32 	%p12, %r95, 0;
	@%p12 bra 	$L__BB0_4;
$L__BB0_21:
	setp.eq.s32 	%p13, %r5, 0;
	@%p13 bra 	$L__BB0_42;
	setp.lt.u32 	%p14, %r5, 4;
	@%p14 bra 	$L__BB0_32;
	mad.lo.s32 	%r21, %r98, %r3, %r4;
	cvt.u64.u32 	%rd27, %r99;
	add.s64 	%rd28, %rd27, %rd3;
	shl.b64 	%rd29, %rd28, 2;
	add.s64 	%rd10, %rd1, %rd29;
	setp.ge.u64 	%p15, %rd28, %rd2;
	@%p15 bra 	$L__BB0_25;
	ld.global.u32 	%r75, [%rd10];
	xor.b32  	%r76, %r75, %r21;
	st.global.u32 	[%rd10], %r76;
$L__BB0_25:
	add.s32 	%r77, %r99, 1;
	mad.lo.s32 	%r22, %r21, %r3, %r4;
	cvt.u64.u32 	%rd30, %r77;
	add.s64 	%rd31, %rd30, %rd3;
	setp.ge.u64 	%p16, %rd31, %rd2;
	@%p16 bra 	$L__BB0_27;
	ld.global.u32 	%r78, [%rd10+4];
	xor.b32  	%r79, %r78, %r22;
	st.global.u32 	[%rd10+4], %r79;
$L__BB0_27:
	add.s32 	%r80, %r99, 2;
	mad.lo.s32 	%r23, %r22, %r3, %r4;
	cvt.u64.u32 	%rd32, %r80;
	add.s64 	%rd33, %rd32, %rd3;
	setp.ge.u64 	%p17, %rd33, %rd2;
	@%p17 bra 	$L__BB0_29;
	ld.global.u32 	%r81, [%rd10+8];
	xor.b32  	%r82, %r81, %r23;
	st.global.u32 	[%rd10+8], %r82;
$L__BB0_29:
	add.s32 	%r83, %r99, 3;
	mad.lo.s32 	%r98, %r23, %r3, %r4;
	cvt.u64.u32 	%rd34, %r83;
	add.s64 	%rd35, %rd34, %rd3;
	setp.ge.u64 	%p18, %rd35, %rd2;
	@%p18 bra 	$L__BB0_31;
	ld.global.u32 	%r84, [%rd10+12];
	xor.b32  	%r85, %r84, %r98;
	st.global.u32 	[%rd10+12], %r85;
$L__BB0_31:
	add.s32 	%r99, %r99, 4;
$L__BB0_32:
	and.b32  	%r86, %r2, 3;
	setp.eq.s32 	%p19, %r86, 0;
	@%p19 bra 	$L__BB0_42;
	setp.eq.s32 	%p20, %r86, 1;
	@%p20 bra 	$L__BB0_39;
	mad.lo.s32 	%r28, %r98, %r3, %r4;
	cvt.u64.u32 	%rd36, %r99;
	add.s64 	%rd37, %rd36, %rd3;
	shl.b64 	%rd38, %rd37, 2;
	add.s64 	%rd11, %rd1, %rd38;
	setp.ge.u64 	%p21, %rd37, %rd2;
	@%p21 bra 	$L__BB0_36;
	ld.global.u32 	%r87, [%rd11];
	xor.b32  	%r88, %r87, %r28;
	st.global.u32 	[%rd11], %r88;
$L__BB0_36:
	add.s32 	%r89, %r99, 1;
	mad.lo.s32 	%r98, %r28, %r3, %r4;
	cvt.u64.u32 	%rd39, %r89;
	add.s64 	%rd40, %rd39, %rd3;
	setp.ge.u64 	%p22, %rd40, %rd2;
	@%p22 bra 	$L__BB0_38;
	ld.global.u32 	%r90, [%rd11+4];
	xor.b32  	%r91, %r90, %r98;
	st.global.u32 	[%rd11+4], %r91;
$L__BB0_38:
	add.s32 	%r99, %r99, 2;
$L__BB0_39:
	and.b32  	%r92, %r34, 4;
	setp.eq.s32 	%p23, %r92, 0;
	@%p23 bra 	$L__BB0_42;
	mad.lo.s32 	%r33, %r98, %r3, %r4;
	cvt.u64.u32 	%rd41, %r99;
	add.s64 	%rd42, %rd41, %rd3;
	shl.b64 	%rd43, %rd42, 2;
	add.s64 	%rd12, %rd1, %rd43;
	setp.ge.u64 	%p24, %rd42, %rd2;
	@%p24 bra 	$L__BB0_42;
	ld.global.u32 	%r93, [%rd12];
	xor.b32  	%r94, %r93, %r33;
	st.global.u32 	[%rd12], %r94;
$L__BB0_42:
	ret;

}


// ===== COMPILED SASS (sm_100) =====

	.target	sm_100

	.elftype	@"ET_EXEC"


//--------------------- .note.nv.tkinfo           --------------------------
	.section	.note.nv.tkinfo,"",@"SHT_NOTE"
	.sectionflags	@"SHF_NOTE_NV_TKINFO"
	.tkinfo
        /*0018*/ 	.word	0x00000002
        /*0030*/ 	.string	""
        /*0030*/ 	.string	"ptxas"
        /*0030*/ 	.string	"Cuda compilation tools, release 13.0, V13.0.88"
        /*0030*/ 	.string	"Build cuda_13.0.r13.0/compiler.36424714_0"
        /*0030*/ 	.string	"-arch sm_100 -m 64 "



//--------------------- .note.nv.cuinfo           --------------------------
	.section	.note.nv.cuinfo,"",@"SHT_NOTE"
	.sectionflags	@"SHF_NOTE_NV_CUINFO"
        /*0018*/ 	.short	0x0002
        /*001a*/ 	.short	0x0064
        /*001c*/ 	.short	0x0082
	.zero		2


//--------------------- .nv.info                  --------------------------
	.section	.nv.info,"",@"SHT_CUDA_INFO"
	.align	4


	//----- nvinfo : EIATTR_REGCOUNT
	.align		4
        /*0000*/ 	.byte	0x04, 0x2f
        /*0002*/ 	.short	(.L_1 - .L_0)
	.align		4
.L_0:
        /*0004*/ 	.word	index@(modify_sector_cuda_kernel)
        /*0008*/ 	.word	0x0000001e


	//----- nvinfo : EIATTR_FRAME_SIZE
	.align		4
.L_1:
        /*000c*/ 	.byte	0x04, 0x11
        /*000e*/ 	.short	(.L_3 - .L_2)
	.align		4
.L_2:
        /*0010*/ 	.word	index@(modify_sector_cuda_kernel)
        /*0014*/ 	.word	0x00000000


	//----- nvinfo : EIATTR_MIN_STACK_SIZE
	.align		4
.L_3:
        /*0018*/ 	.byte	0x04, 0x12
        /*001a*/ 	.short	(.L_5 - .L_4)
	.align		4
.L_4:
        /*001c*/ 	.word	index@(modify_sector_cuda_kernel)
        /*0020*/ 	.word	0x00000000
.L_5:


//--------------------- .nv.compat                --------------------------
	.section	.nv.compat,"",@"SHT_CUDA_COMPAT_INFO"
	.align	4
        /*0000*/ 	.byte	0x02, 0x09, 0x00, 0x00, 0x02, 0x02, 0x01, 0x00, 0x02, 0x05, 0x05, 0x00, 0x03, 0x07, 0x01, 0x01
        /*0010*/ 	.byte	0x02, 0x03, 0x00, 0x00, 0x02, 0x06, 0x01, 0x00, 0x04, 0x0b, 0x08, 0x00, 0x09, 0x00, 0x00, 0x00
        /*0020*/ 	.byte	0x00, 0x00, 0x00, 0x00


//--------------------- .nv.info.modify_sector_cuda_kernel --------------------------
	.section	.nv.info.modify_sector_cuda_kernel,"",@"SHT_CUDA_INFO"
	.sectionflags	@""
	.align	4


	//----- nvinfo : EIATTR_CUDA_API_VERSION
	.align		4
        /*0000*/ 	.byte	0x04, 0x37
        /*0002*/ 	.short	(.L_7 - .L_6)
.L_6:
        /*0004*/ 	.word	0x00000082


	//----- nvinfo : EIATTR_KPARAM_INFO
	.align		4
.L_7:
        /*0008*/ 	.byte	0x04, 0x17
        /*000a*/ 	.short	(.L_9 - .L_8)
.L_8:
        /*000c*/ 	.word	0x00000000
        /*0010*/ 	.short	0x0003
        /*0012*/ 	.short	0x0014
        /*0014*/ 	.byte	0x00, 0xf0, 0x11, 0x00


	//----- nvinfo : EIATTR_KPARAM_INFO
	.align		4
.L_9:
        /*0018*/ 	.byte	0x04, 0x17
        /*001a*/ 	.short	(.L_11 - .L_10)
.L_10:
        /*001c*/ 	.word	0x00000000
        /*0020*/ 	.short	0x0002
        /*0022*/ 	.short	0x0010
        /*0024*/ 	.byte	0x00, 0xf0, 0x11, 0x00


	//----- nvinfo : EIATTR_KPARAM_INFO
	.align		4
.L_11:
        /*0028*/ 	.byte	0x04, 0x17
        /*002a*/ 	.short	(.L_13 - .L_12)
.L_12:
        /*002c*/ 	.word	0x00000000
        /*0030*/ 	.short	0x0001
        /*0032*/ 	.short	0x0008
        /*0034*/ 	.byte	0x00, 0xf5, 0x21, 0x00


	//----- nvinfo : EIATTR_KPARAM_INFO
	.align		4
.L_13:
        /*0038*/ 	.byte	0x04, 0x17
        /*003a*/ 	.short	(.L_15 - .L_14)
.L_14:
        /*003c*/ 	.word	0x00000000
        /*0040*/ 	.short	0x0000
        /*0042*/ 	.short	0x0000
        /*0044*/ 	.byte	0x00, 0xf5, 0x21, 0x00


	//----- nvinfo : EIATTR_SPARSE_MMA_MASK
	.align		4
.L_15:
        /*0048*/ 	.byte	0x03, 0x50
        /*004a*/ 	.short	0x0000


	//----- nvinfo : EIATTR_MAXREG_COUNT
	.align		4
        /*004c*/ 	.byte	0x03, 0x1b
        /*004e*/ 	.short	0x00ff


	//----- nvinfo : EIATTR_MERCURY_ISA_VERSION
	.align		4
        /*0050*/ 	.byte	0x03, 0x5f
        /*0052*/ 	.short	0x0101


	//----- nvinfo : EIATTR_VRC_CTA_INIT_COUNT
	.align		4
        /*0054*/ 	.byte	0x02, 0x4a
	.zero		1
	.zero		1


	//----- nvinfo : EIATTR_EXIT_INSTR_OFFSETS
	.align		4
        /*0058*/ 	.byte	0x04, 0x1c
        /*005a*/ 	.short	(.L_17 - .L_16)


	//   ....[0]....
.L_16:
        /*005c*/ 	.word	0x000000d0


	//   ....[1]....
        /*0060*/ 	.word	0x00000110


	//   ....[2]....
        /*0064*/ 	.word	0x00000770


	//   ....[3]....
        /*0068*/ 	.word	0x00000a50


	//   ....[4]....
        /*006c*/ 	.word	0x00000c20


	//   ....[5]....
        /*0070*/ 	.word	0x00000ca0


	//   ....[6]....
        /*0074*/ 	.word	0x00000cf0


	//----- nvinfo : EIATTR_CRS_STACK_SIZE
	.align		4
.L_17:
        /*0078*/ 	.byte	0x04, 0x1e
        /*007a*/ 	.short	(.L_19 - .L_18)
.L_18:
        /*007c*/ 	.word	0x00000000


	//----- nvinfo : EIATTR_CBANK_PARAM_SIZE
	.align		4
.L_19:
        /*0080*/ 	.byte	0x03, 0x19
        /*0082*/ 	.short	0x0018


	//----- nvinfo : EIATTR_PARAM_CBANK
	.align		4
        /*0084*/ 	.byte	0x04, 0x0a
        /*0086*/ 	.short	(.L_21 - .L_20)
	.align		4
.L_20:
        /*0088*/ 	.word	index@(.nv.constant0.modify_sector_cuda_kernel)
        /*008c*/ 	.short	0x0380
        /*008e*/ 	.short	0x0018


	//----- nvinfo : EIATTR_SW_WAR
	.align		4
.L_21:
        /*0090*/ 	.byte	0x04, 0x36
        /*0092*/ 	.short	(.L_23 - .L_22)
.L_22:
        /*0094*/ 	.word	0x00000008
.L_23:


//--------------------- .nv.callgraph             --------------------------
	.section	.nv.callgraph,"",@"SHT_CUDA_CALLGRAPH"
	.align	4
	.sectionentsize	8
	.align		4
        /*0000*/ 	.word	0x00000000
	.align		4
        /*0004*/ 	.word	0xffffffff
	.align		4
        /*0008*/ 	.word	0x00000000
	.align		4
        /*000c*/ 	.word	0xfffffffe
	.align		4
        /*0010*/ 	.word	0x00000000
	.align		4
        /*0014*/ 	.word	0xfffffffd
	.align		4
        /*0018*/ 	.word	0x00000000
	.align		4
        /*001c*/ 	.word	0xfffffffc


//--------------------- .text.modify_sector_cuda_kernel --------------------------
	.section	.text.modify_sector_cuda_kernel,"ax",@progbits
	.align	128
        .global         modify_sector_cuda_kernel
        .type           modify_sector_cuda_kernel,@function
        .size           modify_sector_cuda_kernel,(.L_x_9 - modify_sector_cuda_kernel)
        .other          modify_sector_cuda_kernel,@"STO_CUDA_ENTRY STV_DEFAULT"
modify_sector_cuda_kernel:
.text.modify_sector_cuda_kernel:
[----:B------:R-:W-:Y:S01]  /*0000*/  LDC R1, c[0x0][0x37c] ;  /* 0x0000df00ff017b82 */ /* 0x000fe20000000800 */
[----:B------:R-:W0:Y:S01]  /*0010*/  S2R R0, SR_TID.Y ;  /* 0x0000000000007919 */ /* 0x000e220000002200 */
[----:B------:R-:W1:Y:S06]  /*0020*/  LDCU UR4, c[0x0][0x360] ;  /* 0x00006c00ff0477ac */ /* 0x000e6c0008000800 */
[----:B------:R-:W2:Y:S01]  /*0030*/  S2UR UR5, SR_CTAID.X ;  /* 0x00000000000579c3 */ /* 0x000ea20000002500 */
[----:B------:R-:W0:Y:S01]  /*0040*/  S2R R3, SR_CTAID.Y ;  /* 0x0000000000037919 */ /* 0x000e220000002600 */
[----:B------:R-:W0:Y:S01]  /*0050*/  LDCU UR6, c[0x0][0x364] ;  /* 0x00006c80ff0677ac */ /* 0x000e220008000800 */
[----:B------:R-:W1:Y:S01]  /*0060*/  S2R R9, SR_TID.X ;  /* 0x0000000000097919 */ /* 0x000e620000002100 */
[----:B------:R-:W3:Y:S04]  /*0070*/  LDCU UR7, c[0x0][0x390] ;  /* 0x00007200ff0777ac */ /* 0x000ee80008000800 */
[----:B------:R-:W2:Y:S01]  /*0080*/  LDC R5, c[0x0][0x370] ;  /* 0x0000dc00ff057b82 */ /* 0x000ea20000000800 */
[----:B0-----:R-:W-:-:S04]  /*0090*/  IMAD R0, R3, UR6, R0 ;  /* 0x0000000603007c24 */ /* 0x001fc8000f8e0200 */
[----:B--2---:R-:W-:-:S04]  /*00a0*/  IMAD R0, R0, R5, UR5 ;  /* 0x0000000500007e24 */ /* 0x004fc8000f8e0205 */
[----:B-1----:R-:W-:-:S05]  /*00b0*/  IMAD R9, R0, UR4, R9 ;  /* 0x0000000400097c24 */ /* 0x002fca000f8e0209 */
[----:B---3--:R-:W-:-:S13]  /*00c0*/  ISETP.GE.U32.AND P0, PT, R9, UR7, PT ;  /* 0x0000000709007c0c */ /* 0x008fda000bf06070 */
[----:B------:R-:W-:Y:S05]  /*00d0*/  @P0 EXIT ;  /* 0x000000000000094d */ /* 0x000fea0003800000 */
[----:B------:R-:W0:Y:S08]  /*00e0*/  LDC R10, c[0x0][0x394] ;  /* 0x0000e500ff0a7b82 */ /* 0x000e300000000800 */
[----:B------:R-:W1:Y:S01]  /*00f0*/  LDC.64 R2, c[0x0][0x388] ;  /* 0x0000e200ff027b82 */ /* 0x000e620000000a00 */
[----:B0-----:R-:W-:-:S13]  /*0100*/  ISETP.GE.U32.AND P0, PT, R10, 0x4, PT ;  /* 0x000000040a00780c */ /* 0x001fda0003f06070 */
[----:B-1----:R-:W-:Y:S05]  /*0110*/  @!P0 EXIT ;  /* 0x000000000000894d */ /* 0x002fea0003800000 */
[----:B------:R-:W0:Y:S01]  /*0120*/  LDCU.64 UR4, c[0x0][0x358] ;  /* 0x00006b00ff0477ac */ /* 0x000e220008000a00 */
[----:B------:R-:W-:-:S06]  /*0130*/  IMAD.WIDE.U32 R2, R9, 0x4, R2 ;  /* 0x0000000409027825 */ /* 0x000fcc00078e0002 */
[----:B0-----:R-:W2:Y:S01]  /*0140*/  LDG.E.CONSTANT R2, desc[UR4][R2.64] ;  /* 0x0000000402027981 */ /* 0x001ea2000c1e9900 */
[----:B------:R-:W-:Y:S01]  /*0150*/  SHF.R.U32.HI R0, RZ, 0x2, R10 ;  /* 0x00000002ff007819 */ /* 0x000fe2000001160a */
[----:B------:R-:W-:Y:S02]  /*0160*/  IMAD R10, R10, UR7, RZ ;  /* 0x000000070a0a7c24 */ /* 0x000fe4000f8e02ff */
[----:B------:R-:W-:Y:S01]  /*0170*/  IMAD.MOV.U32 R5, RZ, RZ, -0x535fdfe9 ;  /* 0xaca02017ff057424 */ /* 0x000fe200078e00ff */
[C---:B------:R-:W-:Y:S01]  /*0180*/  LOP3.LUT R7, R0.reuse, 0x7, RZ, 0xc0, !PT ;  /* 0x0000000700077812 */ /* 0x040fe200078ec0ff */
[----:B------:R-:W-:Y:S02]  /*0190*/  VIADD R4, R0, 0xffffffff ;  /* 0xffffffff00047836 */ /* 0x000fe40000000000 */
[----:B------:R-:W-:Y:S01]  /*01a0*/  IMAD R9, R9, R0, RZ ;  /* 0x0000000009097224 */ /* 0x000fe200078e02ff */
[----:B------:R-:W-:Y:S02]  /*01b0*/  ISETP.NE.AND P6, PT, R7, RZ, PT ;  /* 0x000000ff0700720c */ /* 0x000fe40003fc5270 */
[----:B------:R-:W-:Y:S01]  /*01c0*/  ISETP.GE.U32.AND P0, PT, R4, 0x7, PT ;  /* 0x000000070400780c */ /* 0x000fe20003f06070 */
[----:B------:R-:W-:-:S02]  /*01d0*/  IMAD.MOV.U32 R4, RZ, RZ, RZ ;  /* 0x000000ffff047224 */ /* 0x000fc400078e00ff */
[----:B--2---:R-:W-:Y:S01]  /*01e0*/  IMAD.SHL.U32 R6, R2, 0x4, RZ ;  /* 0x0000000402067824 */ /* 0x004fe200078e00ff */
[----:B------:R-:W-:-:S04]  /*01f0*/  SHF.R.U32.HI R8, RZ, 0x3, R2 ;  /* 0x00000003ff087819 */ /* 0x000fc80000011602 */
[----:B------:R-:W-:Y:S02]  /*0200*/  LOP3.LUT R6, R6, 0x3c3c3c3c, RZ, 0xc0, !PT ;  /* 0x3c3c3c3c06067812 */ /* 0x000fe400078ec0ff */
[----:B------:R-:W-:Y:S02]  /*0210*/  LOP3.LUT R11, R8, 0x1e1e1e1e, RZ, 0xc0, !PT ;  /* 0x1e1e1e1e080b7812 */ /* 0x000fe400078ec0ff */
[----:B------:R-:W-:Y:S02]  /*0220*/  SHF.R.U32.HI R8, RZ, 0x2, R10 ;  /* 0x00000002ff087819 */ /* 0x000fe4000001160a */
[----:B------:R-:W-:Y:S02]  /*0230*/  LOP3.LUT R6, R6, 0xaca00001, RZ, 0x3c, !PT ;  /* 0xaca0000106067812 */ /* 0x000fe400078e3cff */
[----:B------:R-:W-:Y:S01]  /*0240*/  LOP3.LUT R11, R11, 0xaca001, RZ, 0x3c, !PT ;  /* 0x00aca0010b0b7812 */ /* 0x000fe200078e3cff */
[----:B------:R-:W-:Y:S06]  /*0250*/  @!P0 BRA `(.L_x_0) ;  /* 0x0000000400448947 */ /* 0x000fec0003800000 */
[----:B------:R-:W0:Y:S01]  /*0260*/  LDCU.64 UR6, c[0x0][0x380] ;  /* 0x00007000ff0677ac */ /* 0x000e220008000a00 */
[----:B------:R-:W-:Y:S01]  /*0270*/  IADD3 R13, P0, PT, R9, 0x3, RZ ;  /* 0x00000003090d7810 */ /* 0x000fe20007f1e0ff */
[----:B------:R-:W-:Y:S01]  /*0280*/  IMAD.MOV.U32 R5, RZ, RZ, -0x535fdfe9 ;  /* 0xaca02017ff057424 */ /* 0x000fe200078e00ff */
[----:B------:R-:W-:-:S03]  /*0290*/  LOP3.LUT R4, R0, 0x3ffffff8, RZ, 0xc0, !PT ;  /* 0x3ffffff800047812 */ /* 0x000fc600078ec0ff */
[----:B------:R-:W-:Y:S02]  /*02a0*/  IMAD.X R10, RZ, RZ, RZ, P0 ;  /* 0x000000ffff0a7224 */ /* 0x000fe400000e06ff */
[----:B------:R-:W-:Y:S01]  /*02b0*/  IMAD.MOV R12, RZ, RZ, -R4 ;  /* 0x000000ffff0c7224 */ /* 0x000fe200078e0a04 */
[----:B0-----:R-:W-:-:S04]  /*02c0*/  LEA R14, P1, R9, UR6, 0x2 ;  /* 0x00000006090e7c11 */ /* 0x001fc8000f8210ff */
[----:B------:R-:W-:Y:S02]  /*02d0*/  IADD3 R14, P2, PT, R14, 0x10, RZ ;  /* 0x000000100e0e7810 */ /* 0x000fe40007f5e0ff */
[----:B------:R-:W-:-:S05]  /*02e0*/  LEA.HI.X R27, R9, UR7, RZ, 0x2, P1 ;  /* 0x00000007091b7c11 */ /* 0x000fca00088f14ff */
[----:B------:R-:W-:-:S07]  /*02f0*/  IMAD.X R27, RZ, RZ, R27, P2 ;  /* 0x000000ffff1b7224 */ /* 0x000fce00010e061b */
.L_x_1:
[C---:B0-----:R-:W-:Y:S02]  /*0300*/  IADD3 R15, P0, PT, R13.reuse, -0x3, RZ ;  /* 0xfffffffd0d0f7810 */ /* 0x041fe40007f1e0ff */
[----:B------:R-:W-:Y:S02]  /*0310*/  IADD3 R3, P2, PT, R13, -0x2, RZ ;  /* 0xfffffffe0d037810 */ /* 0x000fe40007f5e0ff */
[-C--:B------:R-:W-:Y:S02]  /*0320*/  ISETP.GE.U32.AND P1, PT, R15, R8.reuse, PT ;  /* 0x000000080f00720c */ /* 0x080fe40003f26070 */
[C---:B------:R-:W-:Y:S02]  /*0330*/  IADD3.X R15, PT, PT, R10.reuse, -0x1, RZ, P0, !PT ;  /* 0xffffffff0a0f7810 */ /* 0x040fe400007fe4ff */
[----:B------:R-:W-:Y:S01]  /*0340*/  ISETP.GE.U32.AND P3, PT, R3, R8, PT ;  /* 0x000000080300720c */ /* 0x000fe20003f66070 */
[----:B------:R-:W-:Y:S01]  /*0350*/  IMAD.MOV.U32 R3, RZ, RZ, R27 ;  /* 0x000000ffff037224 */ /* 0x000fe200078e001b */
[----:B------:R-:W-:-:S02]  /*0360*/  IADD3.X R2, PT, PT, R10, -0x1, RZ, P2, !PT ;  /* 0xffffffff0a027810 */ /* 0x000fc400017fe4ff */
[----:B------:R-:W-:Y:S02]  /*0370*/  ISETP.GE.U32.AND.EX P1, PT, R15, RZ, PT, P1 ;  /* 0x000000ff0f00720c */ /* 0x000fe40003f26110 */
[----:B------:R-:W-:Y:S01]  /*0380*/  ISETP.GE.U32.AND.EX P3, PT, R2, RZ, PT, P3 ;  /* 0x000000ff0200720c */ /* 0x000fe20003f66130 */
[----:B------:R-:W-:-:S10]  /*0390*/  IMAD.MOV.U32 R2, RZ, RZ, R14 ;  /* 0x000000ffff027224 */ /* 0x000fd400078e000e */
[----:B------:R-:W2:Y:S04]  /*03a0*/  @!P1 LDG.E R14, desc[UR4][R2.64+-0x10] ;  /* 0xfffff004020e9981 */ /* 0x000ea8000c1e1900 */
[----:B------:R-:W3:Y:S01]  /*03b0*/  @!P3 LDG.E R16, desc[UR4][R2.64+-0xc] ;  /* 0xfffff4040210b981 */ /* 0x000ee2000c1e1900 */
[C-C-:B------:R-:W-:Y:S01]  /*03c0*/  IMAD R17, R6.reuse, R5, R11.reuse ;  /* 0x0000000506117224 */ /* 0x140fe200078e020b */
[C---:B------:R-:W-:Y:S02]  /*03d0*/  IADD3 R15, P2, PT, R13.reuse, -0x1, RZ ;  /* 0xffffffff0d0f7810 */ /* 0x040fe40007f5e0ff */
[----:B------:R-:W-:Y:S01]  /*03e0*/  IADD3 R21, P4, PT, R13, 0x1, RZ ;  /* 0x000000010d157810 */ /* 0x000fe20007f9e0ff */
[----:B------:R-:W-:Y:S01]  /*03f0*/  IMAD R5, R6, R17, R11 ;  /* 0x0000001106057224 */ /* 0x000fe200078e020b */
[----:B------:R-:W-:-:S02]  /*0400*/  ISETP.GE.U32.AND P0, PT, R15, R8, PT ;  /* 0x000000080f00720c */ /* 0x000fc40003f06070 */
[----:B------:R-:W-:Y:S01]  /*0410*/  IADD3 R19, P5, PT, R13, 0x2, RZ ;  /* 0x000000020d137810 */ /* 0x000fe20007fbe0ff */
[----:B------:R-:W-:-:S04]  /*0420*/  IMAD.X R20, RZ, RZ, R10, P4 ;  /* 0x000000ffff147224 */ /* 0x000fc800020e060a */
[----:B------:R-:W-:Y:S01]  /*0430*/  IMAD.X R18, RZ, RZ, R10, P5 ;  /* 0x000000ffff127224 */ /* 0x000fe200028e060a */
[----:B------:R-:W-:-:S04]  /*0440*/  ISETP.GE.U32.AND P5, PT, R13, R8, PT ;  /* 0x000000080d00720c */ /* 0x000fc80003fa6070 */
[----:B------:R-:W-:Y:S02]  /*0450*/  ISETP.GE.U32.AND.EX P5, PT, R10, RZ, PT, P5 ;  /* 0x000000ff0a00720c */ /* 0x000fe40003fa6150 */
[----:B--2---:R-:W-:Y:S02]  /*0460*/  @!P1 LOP3.LUT R15, R14, R17, RZ, 0x3c, !PT ;  /* 0x000000110e0f9212 */ /* 0x004fe400078e3cff */
[----:B------:R-:W-:Y:S02]  /*0470*/  IADD3.X R14, PT, PT, R10, -0x1, RZ, P2, !PT ;  /* 0xffffffff0a0e7810 */ /* 0x000fe400017fe4ff */
[----:B---3--:R-:W-:Y:S01]  /*0480*/  @!P3 LOP3.LUT R17, R16, R5, RZ, 0x3c, !PT ;  /* 0x000000051011b212 */ /* 0x008fe200078e3cff */
[----:B------:R0:W-:Y:S01]  /*0490*/  @!P1 STG.E desc[UR4][R2.64+-0x10], R15 ;  /* 0xfffff00f02009986 */ /* 0x0001e2000c101904 */
[-C--:B------:R-:W-:Y:S02]  /*04a0*/  ISETP.GE.U32.AND P2, PT, R21, R8.reuse, PT ;  /* 0x000000081500720c */ /* 0x080fe40003f46070 */
[----:B------:R-:W-:Y:S01]  /*04b0*/  ISETP.GE.U32.AND P1, PT, R19, R8, PT ;  /* 0x000000081300720c */ /* 0x000fe20003f26070 */
[----:B------:R1:W-:Y:S01]  /*04c0*/  @!P3 STG.E desc[UR4][R2.64+-0xc], R17 ;  /* 0xfffff4110200b986 */ /* 0x0003e2000c101904 */
[----:B------:R-:W-:-:S02]  /*04d0*/  IADD3 R21, P3, PT, R13, 0x3, RZ ;  /* 0x000000030d157810 */ /* 0x000fc40007f7e0ff */
[----:B------:R-:W-:Y:S02]  /*04e0*/  IADD3 R19, P4, PT, R13, 0x4, RZ ;  /* 0x000000040d137810 */ /* 0x000fe40007f9e0ff */
[----:B------:R-:W-:Y:S01]  /*04f0*/  ISETP.GE.U32.AND.EX P0, PT, R14, RZ, PT, P0 ;  /* 0x000000ff0e00720c */ /* 0x000fe20003f06100 */
[--C-:B------:R-:W-:Y:S01]  /*0500*/  IMAD.X R16, RZ, RZ, R10.reuse, P3 ;  /* 0x000000ffff107224 */ /* 0x100fe200018e060a */
[-C--:B------:R-:W-:Y:S01]  /*0510*/  ISETP.GE.U32.AND P3, PT, R21, R8.reuse, PT ;  /* 0x000000081500720c */ /* 0x080fe20003f66070 */
[----:B------:R-:W-:Y:S01]  /*0520*/  IMAD.X R14, RZ, RZ, R10, P4 ;  /* 0x000000ffff0e7224 */ /* 0x000fe200020e060a */
[----:B------:R-:W-:Y:S02]  /*0530*/  ISETP.GE.U32.AND P4, PT, R19, R8, PT ;  /* 0x000000081300720c */ /* 0x000fe40003f86070 */
[----:B------:R-:W-:Y:S02]  /*0540*/  ISETP.GE.U32.AND.EX P3, PT, R16, RZ, PT, P3 ;  /* 0x000000ff1000720c */ /* 0x000fe40003f66130 */
[----:B------:R-:W-:Y:S01]  /*0550*/  ISETP.GE.U32.AND.EX P4, PT, R14, RZ, PT, P4 ;  /* 0x000000ff0e00720c */ /* 0x000fe20003f86140 */
[----:B------:R-:W2:Y:S01]  /*0560*/  @!P5 LDG.E R16, desc[UR4][R2.64+-0x4] ;  /* 0xfffffc040210d981 */ /* 0x000ea2000c1e1900 */
[----:B------:R-:W-:-:S02]  /*0570*/  ISETP.GE.U32.AND.EX P2, PT, R20, RZ, PT, P2 ;  /* 0x000000ff1400720c */ /* 0x000fc40003f46120 */
[----:B------:R-:W-:Y:S01]  /*0580*/  ISETP.GE.U32.AND.EX P1, PT, R18, RZ, PT, P1 ;  /* 0x000000ff1200720c */ /* 0x000fe20003f26110 */
[----:B0-----:R-:W3:Y:S06]  /*0590*/  @!P0 LDG.E R15, desc[UR4][R2.64+-0x8] ;  /* 0xfffff804020f8981 */ /* 0x001eec000c1e1900 */
[----:B------:R-:W4:Y:S04]  /*05a0*/  @!P3 LDG.E R22, desc[UR4][R2.64+0x8] ;  /* 0x000008040216b981 */ /* 0x000f28000c1e1900 */
[----:B------:R-:W5:Y:S04]  /*05b0*/  @!P4 LDG.E R14, desc[UR4][R2.64+0xc] ;  /* 0x00000c04020ec981 */ /* 0x000f68000c1e1900 */
[----:B------:R-:W3:Y:S04]  /*05c0*/  @!P2 LDG.E R18, desc[UR4][R2.64] ;  /* 0x000000040212a981 */ /* 0x000ee8000c1e1900 */
[----:B------:R-:W3:Y:S01]  /*05d0*/  @!P1 LDG.E R20, desc[UR4][R2.64+0x4] ;  /* 0x0000040402149981 */ /* 0x000ee2000c1e1900 */
[----:B------:R-:W-:-:S04]  /*05e0*/  IMAD R24, R6, R5, R11 ;  /* 0x0000000506187224 */ /* 0x000fc800078e020b */
[----:B-1----:R-:W-:-:S04]  /*05f0*/  IMAD R17, R6, R24, R11 ;  /* 0x0000001806117224 */ /* 0x002fc800078e020b */
[----:B------:R-:W-:-:S04]  /*0600*/  IMAD R19, R6, R17, R11 ;  /* 0x0000001106137224 */ /* 0x000fc800078e020b */
[----:B------:R-:W-:-:S04]  /*0610*/  IMAD R21, R6, R19, R11 ;  /* 0x0000001306157224 */ /* 0x000fc800078e020b */
[----:B------:R-:W-:-:S04]  /*0620*/  IMAD R23, R6, R21, R11 ;  /* 0x0000001506177224 */ /* 0x000fc800078e020b */
[----:B------:R-:W-:Y:S02]  /*0630*/  IMAD R5, R6, R23, R11 ;  /* 0x0000001706057224 */ /* 0x000fe400078e020b */
[----:B------:R-:W-:Y:S01]  /*0640*/  VIADD R12, R12, 0x8 ;  /* 0x000000080c0c7836 */ /* 0x000fe20000000000 */
[----:B--2---:R-:W-:-:S05]  /*0650*/  @!P5 LOP3.LUT R17, R16, R17, RZ, 0x3c, !PT ;  /* 0x000000111011d212 */ /* 0x004fca00078e3cff */
[----:B------:R0:W-:Y:S01]  /*0660*/  @!P5 STG.E desc[UR4][R2.64+-0x4], R17 ;  /* 0xfffffc110200d986 */ /* 0x0001e2000c101904 */
[----:B----4-:R-:W-:Y:S02]  /*0670*/  @!P3 LOP3.LUT R23, R22, R23, RZ, 0x3c, !PT ;  /* 0x000000171617b212 */ /* 0x010fe400078e3cff */
[----:B-----5:R-:W-:-:S03]  /*0680*/  @!P4 LOP3.LUT R25, R14, R5, RZ, 0x3c, !PT ;  /* 0x000000050e19c212 */ /* 0x020fc600078e3cff */
[----:B------:R0:W-:Y:S01]  /*0690*/  @!P3 STG.E desc[UR4][R2.64+0x8], R23 ;  /* 0x000008170200b986 */ /* 0x0001e2000c101904 */
[----:B---3--:R-:W-:-:S03]  /*06a0*/  @!P2 LOP3.LUT R19, R18, R19, RZ, 0x3c, !PT ;  /* 0x000000131213a212 */ /* 0x008fc600078e3cff */
[----:B------:R0:W-:Y:S04]  /*06b0*/  @!P4 STG.E desc[UR4][R2.64+0xc], R25 ;  /* 0x00000c190200c986 */ /* 0x0001e8000c101904 */
[----:B------:R0:W-:Y:S01]  /*06c0*/  @!P2 STG.E desc[UR4][R2.64], R19 ;  /* 0x000000130200a986 */ /* 0x0001e2000c101904 */
[----:B------:R-:W-:Y:S02]  /*06d0*/  ISETP.NE.AND P2, PT, R12, RZ, PT ;  /* 0x000000ff0c00720c */ /* 0x000fe40003f45270 */
[----:B------:R-:W-:Y:S02]  /*06e0*/  @!P0 LOP3.LUT R15, R15, R24, RZ, 0x3c, !PT ;  /* 0x000000180f0f8212 */ /* 0x000fe400078e3cff */
[----:B------:R-:W-:-:S03]  /*06f0*/  @!P1 LOP3.LUT R21, R20, R21, RZ, 0x3c, !PT ;  /* 0x0000001514159212 */ /* 0x000fc600078e3cff */
[----:B------:R0:W-:Y:S01]  /*0700*/  @!P0 STG.E desc[UR4][R2.64+-0x8], R15 ;  /* 0xfffff80f02008986 */ /* 0x0001e2000c101904 */
[----:B------:R-:W-:-:S03]  /*0710*/  IADD3 R13, P0, PT, R13, 0x8, RZ ;  /* 0x000000080d0d7810 */ /* 0x000fc60007f1e0ff */
[----:B------:R0:W-:Y:S01]  /*0720*/  @!P1 STG.E desc[UR4][R2.64+0x4], R21 ;  /* 0x0000041502009986 */ /* 0x0001e2000c101904 */
[----:B------:R-:W-:Y:S01]  /*0730*/  IADD3 R14, P1, PT, R2, 0x20, RZ ;  /* 0x00000020020e7810 */ /* 0x000fe20007f3e0ff */
[----:B------:R-:W-:-:S04]  /*0740*/  IMAD.X R10, RZ, RZ, R10, P0 ;  /* 0x000000ffff0a7224 */ /* 0x000fc800000e060a */
[----:B------:R-:W-:Y:S01]  /*0750*/  IMAD.X R27, RZ, RZ, R3, P1 ;  /* 0x000000ffff1b7224 */ /* 0x000fe200008e0603 */
[----:B------:R-:W-:Y:S07]  /*0760*/  @P2 BRA `(.L_x_1) ;  /* 0xfffffff800e42947 */ /* 0x000fee000383ffff */
.L_x_0:
[----:B------:R-:W-:Y:S05]  /*0770*/  @!P6 EXIT ;  /* 0x000000000000e94d */ /* 0x000fea0003800000 */
[----:B------:R-:W-:-:S13]  /*0780*/  ISETP.GE.U32.AND P0, PT, R7, 0x4, PT ;  /* 0x000000040700780c */ /* 0x000fda0003f06070 */
[----:B------:R-:W-:Y:S05]  /*0790*/  @!P0 BRA `(.L_x_2) ;  /* 0x0000000000a88947 */ /* 0x000fea0003800000 */
[C---:B0-----:R-:W-:Y:S01]  /*07a0*/  VIADD R2, R4.reuse, 0x1 ;  /* 0x0000000104027836 */ /* 0x041fe20000000000 */
[----:B------:R-:W0:Y:S01]  /*07b0*/  LDCU.64 UR6, c[0x0][0x380] ;  /* 0x00007000ff0677ac */ /* 0x000e220008000a00 */
[----:B------:R-:W-:Y:S01]  /*07c0*/  VIADD R10, R4, 0x2 ;  /* 0x00000002040a7836 */ /* 0x000fe20000000000 */
[C---:B------:R-:W-:Y:S02]  /*07d0*/  IADD3 R13, P3, PT, R9.reuse, R4, RZ ;  /* 0x00000004090d7210 */ /* 0x040fe40007f7e0ff */
[C---:B------:R-:W-:Y:S02]  /*07e0*/  IADD3 R7, P4, PT, R9.reuse, R2, RZ ;  /* 0x0000000209077210 */ /* 0x040fe40007f9e0ff */
[----:B------:R-:W-:Y:S01]  /*07f0*/  IADD3 R3, P5, PT, R9, R10, RZ ;  /* 0x0000000a09037210 */ /* 0x000fe20007fbe0ff */
[----:B------:R-:W-:Y:S01]  /*0800*/  IMAD.X R10, RZ, RZ, RZ, P3 ;  /* 0x000000ffff0a7224 */ /* 0x000fe200018e06ff */
[-C--:B------:R-:W-:Y:S02]  /*0810*/  ISETP.GE.U32.AND P2, PT, R7, R8.reuse, PT ;  /* 0x000000080700720c */ /* 0x080fe40003f46070 */
[-C--:B------:R-:W-:Y:S01]  /*0820*/  ISETP.GE.U32.AND P0, PT, R3, R8.reuse, PT ;  /* 0x000000080300720c */ /* 0x080fe20003f06070 */
[----:B------:R-:W-:Y:S01]  /*0830*/  IMAD.X R3, RZ, RZ, RZ, P4 ;  /* 0x000000ffff037224 */ /* 0x000fe200020e06ff */
[----:B------:R-:W-:Y:S01]  /*0840*/  ISETP.GE.U32.AND P1, PT, R13, R8, PT ;  /* 0x000000080d00720c */ /* 0x000fe20003f26070 */
[----:B------:R-:W-:-:S03]  /*0850*/  IMAD.X R2, RZ, RZ, RZ, P5 ;  /* 0x000000ffff027224 */ /* 0x000fc600028e06ff */
[----:B------:R-:W-:Y:S02]  /*0860*/  ISETP.GE.U32.AND.EX P1, PT, R10, RZ, PT, P1 ;  /* 0x000000ff0a00720c */ /* 0x000fe40003f26110 */
[----:B------:R-:W-:Y:S02]  /*0870*/  ISETP.GE.U32.AND.EX P2, PT, R3, RZ, PT, P2 ;  /* 0x000000ff0300720c */ /* 0x000fe40003f46120 */
[----:B------:R-:W-:Y:S02]  /*0880*/  ISETP.GE.U32.AND.EX P0, PT, R2, RZ, PT, P0 ;  /* 0x000000ff0200720c */ /* 0x000fe40003f06100 */
[----:B0-----:R-:W-:-:S04]  /*0890*/  LEA R2, P3, R13, UR6, 0x2 ;  /* 0x000000060d027c11 */ /* 0x001fc8000f8610ff */
[----:B------:R-:W-:-:S05]  /*08a0*/  LEA.HI.X R3, R13, UR7, R10, 0x2, P3 ;  /* 0x000000070d037c11 */ /* 0x000fca00098f140a */
[----:B------:R-:W2:Y:S04]  /*08b0*/  @!P1 LDG.E R7, desc[UR4][R2.64] ;  /* 0x0000000402079981 */ /* 0x000ea8000c1e1900 */
[----:B------:R-:W3:Y:S04]  /*08c0*/  @!P2 LDG.E R10, desc[UR4][R2.64+0x4] ;  /* 0x00000404020aa981 */ /* 0x000ee8000c1e1900 */
[----:B------:R-:W4:Y:S01]  /*08d0*/  @!P0 LDG.E R12, desc[UR4][R2.64+0x8] ;  /* 0x00000804020c8981 */ /* 0x000f22000c1e1900 */
[C-C-:B------:R-:W-:Y:S01]  /*08e0*/  IMAD R14, R6.reuse, R5, R11.reuse ;  /* 0x00000005060e7224 */ /* 0x140fe200078e020b */
[----:B------:R-:W-:Y:S03]  /*08f0*/  BSSY.RECONVERGENT B0, `(.L_x_3) ;  /* 0x0000013000007945 */ /* 0x000fe60003800200 */
[----:B------:R-:W-:-:S04]  /*0900*/  IMAD R13, R6, R14, R11 ;  /* 0x0000000e060d7224 */ /* 0x000fc800078e020b */
[-C--:B------:R-:W-:Y:S01]  /*0910*/  IMAD R17, R6, R13.reuse, R11 ;  /* 0x0000000d06117224 */ /* 0x080fe200078e020b */
[----:B--2---:R-:W-:Y:S02]  /*0920*/  @!P1 LOP3.LUT R7, R7, R14, RZ, 0x3c, !PT ;  /* 0x0000000e07079212 */ /* 0x004fe400078e3cff */
[----:B---3--:R-:W-:Y:S01]  /*0930*/  @!P2 LOP3.LUT R13, R10, R13, RZ, 0x3c, !PT ;  /* 0x0000000d0a0da212 */ /* 0x008fe200078e3cff */
[----:B------:R-:W-:Y:S02]  /*0940*/  VIADD R10, R4, 0x3 ;  /* 0x00000003040a7836 */ /* 0x000fe40000000000 */
[----:B------:R0:W-:Y:S01]  /*0950*/  @!P1 STG.E desc[UR4][R2.64], R7 ;  /* 0x0000000702009986 */ /* 0x0001e2000c101904 */
[----:B----4-:R-:W-:Y:S02]  /*0960*/  @!P0 LOP3.LUT R15, R12, R17, RZ, 0x3c, !PT ;  /* 0x000000110c0f8212 */ /* 0x010fe400078e3cff */
[----:B------:R-:W-:Y:S01]  /*0970*/  IADD3 R5, P1, PT, R9, R10, RZ ;  /* 0x0000000a09057210 */ /* 0x000fe20007f3e0ff */
[----:B------:R0:W-:Y:S04]  /*0980*/  @!P2 STG.E desc[UR4][R2.64+0x4], R13 ;  /* 0x0000040d0200a986 */ /* 0x0001e8000c101904 */
[----:B------:R0:W-:Y:S01]  /*0990*/  @!P0 STG.E desc[UR4][R2.64+0x8], R15 ;  /* 0x0000080f02008986 */ /* 0x0001e2000c101904 */
[----:B------:R-:W-:Y:S01]  /*09a0*/  ISETP.GE.U32.AND P0, PT, R5, R8, PT ;  /* 0x000000080500720c */ /* 0x000fe20003f06070 */
[----:B------:R-:W-:-:S05]  /*09b0*/  IMAD.X R5, RZ, RZ, RZ, P1 ;  /* 0x000000ffff057224 */ /* 0x000fca00008e06ff */
[----:B------:R-:W-:Y:S01]  /*09c0*/  ISETP.GE.U32.AND.EX P0, PT, R5, RZ, PT, P0 ;  /* 0x000000ff0500720c */ /* 0x000fe20003f06100 */
[----:B------:R-:W-:-:S12]  /*09d0*/  IMAD R5, R6, R17, R11 ;  /* 0x0000001106057224 */ /* 0x000fd800078e020b */
[----:B0-----:R-:W-:Y:S05]  /*09e0*/  @P0 BRA `(.L_x_4) ;  /* 0x00000000000c0947 */ /* 0x001fea0003800000 */
[----:B------:R-:W2:Y:S02]  /*09f0*/  LDG.E R10, desc[UR4][R2.64+0xc] ;  /* 0x00000c04020a7981 */ /* 0x000ea4000c1e1900 */
[----:B--2---:R-:W-:-:S05]  /*0a00*/  LOP3.LUT R7, R10, R5, RZ, 0x3c, !PT ;  /* 0x000000050a077212 */ /* 0x004fca00078e3cff */
[----:B------:R0:W-:Y:S02]  /*0a10*/  STG.E desc[UR4][R2.64+0xc], R7 ;  /* 0x00000c0702007986 */ /* 0x0001e4000c101904 */
.L_x_4:
[----:B------:R-:W-:Y:S05]  /*0a20*/  BSYNC.RECONVERGENT B0 ;  /* 0x0000000000007941 */ /* 0x000fea0003800200 */
.L_x_3:
[----:B------:R-:W-:-:S07]  /*0a30*/  VIADD R4, R4, 0x4 ;  /* 0x0000000404047836 */ /* 0x000fce0000000000 */
.L_x_2:
[----:B------:R-:W-:-:S13]  /*0a40*/  LOP3.LUT P0, R0, R0, 0x3, RZ, 0xc0, !PT ;  /* 0x0000000300007812 */ /* 0x000fda000780c0ff */
[----:B------:R-:W-:Y:S05]  /*0a50*/  @!P0 EXIT ;  /* 0x000000000000894d */ /* 0x000fea0003800000 */
[----:B------:R-:W-:-:S13]  /*0a60*/  ISETP.NE.AND P0, PT, R0, 0x1, PT ;  /* 0x000000010000780c */ /* 0x000fda0003f05270 */
[----:B------:R-:W-:Y:S05]  /*0a70*/  @!P0 BRA `(.L_x_5) ;  /* 0x0000000000608947 */ /* 0x000fea0003800000 */
[----:B------:R-:W1:Y:S01]  /*0a80*/  LDCU.64 UR6, c[0x0][0x380] ;  /* 0x00007000ff0677ac */ /* 0x000e620008000a00 */
[----:B0-----:R-:W-:-:S04]  /*0a90*/  IADD3 R3, P1, PT, R9, R4, RZ ;  /* 0x0000000409037210 */ /* 0x001fc80007f3e0ff */
[----:B------:R-:W-:Y:S01]  /*0aa0*/  ISETP.GE.U32.AND P0, PT, R3, R8, PT ;  /* 0x000000080300720c */ /* 0x000fe20003f06070 */
[----:B------:R-:W-:-:S05]  /*0ab0*/  IMAD.X R0, RZ, RZ, RZ, P1 ;  /* 0x000000ffff007224 */ /* 0x000fca00008e06ff */
[----:B------:R-:W-:Y:S02]  /*0ac0*/  ISETP.GE.U32.AND.EX P0, PT, R0, RZ, PT, P0 ;  /* 0x000000ff0000720c */ /* 0x000fe40003f06100 */
[----:B-1----:R-:W-:-:S04]  /*0ad0*/  LEA R2, P1, R3, UR6, 0x2 ;  /* 0x0000000603027c11 */ /* 0x002fc8000f8210ff */
[----:B------:R-:W-:-:S07]  /*0ae0*/  LEA.HI.X R3, R3, UR7, R0, 0x2, P1 ;  /* 0x0000000703037c11 */ /* 0x000fce00088f1400 */
[----:B------:R-:W2:Y:S01]  /*0af0*/  @!P0 LDG.E R0, desc[UR4][R2.64] ;  /* 0x0000000402008981 */ /* 0x000ea2000c1e1900 */
[--C-:B------:R-:W-:Y:S01]  /*0b00*/  IMAD R5, R6, R5, R11.reuse ;  /* 0x0000000506057224 */ /* 0x100fe200078e020b */
[----:B------:R-:W-:Y:S04]  /*0b10*/  BSSY.RECONVERGENT B0, `(.L_x_6) ;  /* 0x000000d000007945 */ /* 0x000fe80003800200 */
[-C--:B--2---:R-:W-:Y:S01]  /*0b20*/  @!P0 LOP3.LUT R7, R0, R5.reuse, RZ, 0x3c, !PT ;  /* 0x0000000500078212 */ /* 0x084fe200078e3cff */
[----:B------:R-:W-:Y:S02]  /*0b30*/  VIADD R0, R4, 0x1 ;  /* 0x0000000104007836 */ /* 0x000fe40000000000 */
[----:B------:R-:W-:Y:S02]  /*0b40*/  IMAD R5, R6, R5, R11 ;  /* 0x0000000506057224 */ /* 0x000fe400078e020b */
[----:B------:R0:W-:Y:S01]  /*0b50*/  @!P0 STG.E desc[UR4][R2.64], R7 ;  /* 0x0000000702008986 */ /* 0x0001e2000c101904 */
[----:B------:R-:W-:-:S04]  /*0b60*/  IADD3 R13, P1, PT, R9, R0, RZ ;  /* 0x00000000090d7210 */ /* 0x000fc80007f3e0ff */
[----:B------:R-:W-:Y:S01]  /*0b70*/  ISETP.GE.U32.AND P0, PT, R13, R8, PT ;  /* 0x000000080d00720c */ /* 0x000fe20003f06070 */
[----:B------:R-:W-:-:S05]  /*0b80*/  IMAD.X R0, RZ, RZ, RZ, P1 ;  /* 0x000000ffff007224 */ /* 0x000fca00008e06ff */
[----:B------:R-:W-:-:S13]  /*0b90*/  ISETP.GE.U32.AND.EX P0, PT, R0, RZ, PT, P0 ;  /* 0x000000ff0000720c */ /* 0x000fda0003f06100 */
[----:B0-----:R-:W-:Y:S05]  /*0ba0*/  @P0 BRA `(.L_x_7) ;  /* 0x00000000000c0947 */ /* 0x001fea0003800000 */
[----:B------:R-:W2:Y:S02]  /*0bb0*/  LDG.E R0, desc[UR4][R2.64+0x4] ;  /* 0x0000040402007981 */ /* 0x000ea4000c1e1900 */
[----:B--2---:R-:W-:-:S05]  /*0bc0*/  LOP3.LUT R7, R0, R5, RZ, 0x3c, !PT ;  /* 0x0000000500077212 */ /* 0x004fca00078e3cff */
[----:B------:R0:W-:Y:S02]  /*0bd0*/  STG.E desc[UR4][R2.64+0x4], R7 ;  /* 0x0000040702007986 */ /* 0x0001e4000c101904 */
.L_x_7:
[----:B------:R-:W-:Y:S05]  /*0be0*/  BSYNC.RECONVERGENT B0 ;  /* 0x0000000000007941 */ /* 0x000fea0003800200 */
.L_x_6:
[----:B------:R-:W-:-:S07]  /*0bf0*/  VIADD R4, R4, 0x2 ;  /* 0x0000000204047836 */ /* 0x000fce0000000000 */
.L_x_5:
[----:B------:R-:W1:Y:S02]  /*0c00*/  LDC R0, c[0x0][0x394] ;  /* 0x0000e500ff007b82 */ /* 0x000e640000000800 */
[----:B-1----:R-:W-:-:S13]  /*0c10*/  LOP3.LUT P0, RZ, R0, 0x4, RZ, 0xc0, !PT ;  /* 0x0000000400ff7812 */ /* 0x002fda000780c0ff */
[----:B------:R-:W-:Y:S05]  /*0c20*/  @!P0 EXIT ;  /* 0x000000000000894d */ /* 0x000fea0003800000 */
[----:B------:R-:W0:Y:S01]  /*0c30*/  LDCU.64 UR6, c[0x0][0x380] ;  /* 0x00007000ff0677ac */ /* 0x000e220008000a00 */
[----:B------:R-:W-:-:S04]  /*0c40*/  IADD3 R9, P1, PT, R9, R4, RZ ;  /* 0x0000000409097210 */ /* 0x000fc80007f3e0ff */
[----:B------:R-:W-:Y:S01]  /*0c50*/  ISETP.GE.U32.AND P0, PT, R9, R8, PT ;  /* 0x000000080900720c */ /* 0x000fe20003f06070 */
[----:B------:R-:W-:-:S05]  /*0c60*/  IMAD.X R0, RZ, RZ, RZ, P1 ;  /* 0x000000ffff007224 */ /* 0x000fca00008e06ff */
[----:B------:R-:W-:Y:S02]  /*0c70*/  ISETP.GE.U32.AND.EX P0, PT, R0, RZ, PT, P0 ;  /* 0x000000ff0000720c */ /* 0x000fe40003f06100 */
[----:B0-----:R-:W-:-:S04]  /*0c80*/  LEA R2, P1, R9, UR6, 0x2 ;  /* 0x0000000609027c11 */ /* 0x001fc8000f8210ff */
[----:B------:R-:W-:-:S07]  /*0c90*/  LEA.HI.X R3, R9, UR7, R0, 0x2, P1 ;  /* 0x0000000709037c11 */ /* 0x000fce00088f1400 */
[----:B------:R-:W-:Y:S05]  /*0ca0*/  @P0 EXIT ;  /* 0x000000000000094d */ /* 0x000fea0003800000 */
[----:B------:R-:W2:Y:S01]  /*0cb0*/  LDG.E R0, desc[UR4][R2.64] ;  /* 0x0000000402007981 */ /* 0x000ea2000c1e1900 */
[----:B------:R-:W-:-:S05]  /*0cc0*/  IMAD R5, R6, R5, R11 ;  /* 0x0000000506057224 */ /* 0x000fca00078e020b */
[----:B--2---:R-:W-:-:S05]  /*0cd0*/  LOP3.LUT R5, R0, R5, RZ, 0x3c, !PT ;  /* 0x0000000500057212 */ /* 0x004fca00078e3cff */
[----:B------:R-:W-:Y:S01]  /*0ce0*/  STG.E desc[UR4][R2.64], R5 ;  /* 0x0000000502007986 */ /* 0x000fe2000c101904 */
[----:B------:R-:W-:Y:S05]  /*0cf0*/  EXIT ;  /* 0x000000000000794d */ /* 0x000fea0003800000 */
.L_x_8:
[----:B------:R-:W-:-:S00]  /*0d00*/  BRA `(.L_x_8) ;  /* 0xfffffffc00fc7947 */ /* 0x000fc0000383ffff */
[----:B------:R-:W-:-:S00]  /*0d10*/  NOP ;  /* 0x0000000000007918 */ /* 0x000fc00000000000 */
        /* <DEDUP_REMOVED lines=14> */
.L_x_9:


//--------------------- .nv.shared.reserved.0     --------------------------
	.section	.nv.shared.reserved.0,"aw",@nobits
	.weak		__nv_reservedSMEM_offset_0_alias
	.size		__nv_reservedSMEM_offset_0_alias, 0, 64
	.other		__nv_reservedSMEM_offset_0_alias,@"STO_CUDA_RESERVED_SHARED STV_DEFAULT"
__nv_reservedSMEM_offset_0_alias:
	.zero		0
	.zero		64


//--------------------- .nv.constant0.modify_sector_cuda_kernel --------------------------
	.section	.nv.constant0.modify_sector_cuda_kernel,"a",@progbits
	.sectionflags	@""
	.align	4
.nv.constant0.modify_sector_cuda_kernel:
	.zero		920


//--------------------- SYMBOLS --------------------------

	.type		.nv.reservedSmem.offset0,@object
	.size		.nv.reservedSmem.offset0,0x4
